	.headerflags	@"EF_CUDA_TEXMODE_UNIFIED EF_CUDA_64BIT_ADDRESS EF_CUDA_ACCELERATORS EF_CUDA_SM90 EF_CUDA_VIRTUAL_SM(EF_CUDA_SM90)"
	.elftype	@"ET_EXEC"


//--------------------- .nv.info                  --------------------------
	.section	.nv.info,"",@"SHT_CUDA_INFO"
	.align	4


	//----- nvinfo : EIATTR_REGCOUNT
	.align		4
        /*0000*/ 	.byte	0x04, 0x2f
        /*0002*/ 	.short	(.L_3 - .L_2)
	.align		4
.L_2:
        /*0004*/ 	.word	index@(triton_poi_fused__native_batch_norm_legit_no_training_relu_6)
        /*0008*/ 	.word	0x00000026


	//----- nvinfo : EIATTR_MIN_STACK_SIZE
	.align		4
.L_3:
        /*000c*/ 	.byte	0x04, 0x12
        /*000e*/ 	.short	(.L_5 - .L_4)
	.align		4
.L_4:
        /*0010*/ 	.word	index@(triton_poi_fused__native_batch_norm_legit_no_training_relu_6)
        /*0014*/ 	.word	0x00000000


	//----- nvinfo : EIATTR_FRAME_SIZE
	.align		4
.L_5:
        /*0018*/ 	.byte	0x04, 0x11
        /*001a*/ 	.short	(.L_7 - .L_6)
	.align		4
.L_6:
        /*001c*/ 	.word	index@(triton_poi_fused__native_batch_norm_legit_no_training_relu_6)
        /*0020*/ 	.word	0x00000000


	//----- nvinfo : EIATTR_MIN_STACK_SIZE
	.align		4
.L_7:
        /*0024*/ 	.byte	0x04, 0x12
        /*0026*/ 	.short	(.L_9 - .L_8)
	.align		4
.L_8:
        /*0028*/ 	.word	index@(triton_poi_fused__native_batch_norm_legit_no_training_relu_6)
        /*002c*/ 	.word	0x00000000
.L_9:


//--------------------- .nv.info.triton_poi_fused__native_batch_norm_legit_no_training_relu_6 --------------------------
	.section	.nv.info.triton_poi_fused__native_batch_norm_legit_no_training_relu_6,"",@"SHT_CUDA_INFO"
	.sectionflags	@""
	.align	4


	//----- nvinfo : EIATTR_CUDA_API_VERSION
	.align		4
        /*0000*/ 	.byte	0x04, 0x37
        /*0002*/ 	.short	(.L_11 - .L_10)
.L_10:
        /*0004*/ 	.word	0x0000007c


	//----- nvinfo : EIATTR_KPARAM_INFO
	.align		4
.L_11:
        /*0008*/ 	.byte	0x04, 0x17
        /*000a*/ 	.short	(.L_13 - .L_12)
.L_12:
        /*000c*/ 	.word	0x00000000
        /*0010*/ 	.short	0x0006
        /*0012*/ 	.short	0x0030
        /*0014*/ 	.byte	0x00, 0xf0, 0x11, 0x00


	//----- nvinfo : EIATTR_KPARAM_INFO
	.align		4
.L_13:
        /*0018*/ 	.byte	0x04, 0x17
        /*001a*/ 	.short	(.L_15 - .L_14)
.L_14:
        /*001c*/ 	.word	0x00000000
        /*0020*/ 	.short	0x0005
        /*0022*/ 	.short	0x0028
        /*0024*/ 	.byte	0x00, 0xf4, 0x21, 0x00


	//----- nvinfo : EIATTR_KPARAM_INFO
	.align		4
.L_15:
        /*0028*/ 	.byte	0x04, 0x17
        /*002a*/ 	.short	(.L_17 - .L_16)
.L_16:
        /*002c*/ 	.word	0x00000000
        /*0030*/ 	.short	0x0004
        /*0032*/ 	.short	0x0020
        /*0034*/ 	.byte	0x00, 0xf4, 0x21, 0x00


	//----- nvinfo : EIATTR_KPARAM_INFO
	.align		4
.L_17:
        /*0038*/ 	.byte	0x04, 0x17
        /*003a*/ 	.short	(.L_19 - .L_18)
.L_18:
        /*003c*/ 	.word	0x00000000
        /*0040*/ 	.short	0x0003
        /*0042*/ 	.short	0x0018
        /*0044*/ 	.byte	0x00, 0xf4, 0x21, 0x00


	//----- nvinfo : EIATTR_KPARAM_INFO
	.align		4
.L_19:
        /*0048*/ 	.byte	0x04, 0x17
        /*004a*/ 	.short	(.L_21 - .L_20)
.L_20:
        /*004c*/ 	.word	0x00000000
        /*0050*/ 	.short	0x0002
        /*0052*/ 	.short	0x0010
        /*0054*/ 	.byte	0x00, 0xf4, 0x21, 0x00


	//----- nvinfo : EIATTR_KPARAM_INFO
	.align		4
.L_21:
        /*0058*/ 	.byte	0x04, 0x17
        /*005a*/ 	.short	(.L_23 - .L_22)
.L_22:
        /*005c*/ 	.word	0x00000000
        /*0060*/ 	.short	0x0001
        /*0062*/ 	.short	0x0008
        /*0064*/ 	.byte	0x00, 0xf4, 0x21, 0x00


	//----- nvinfo : EIATTR_KPARAM_INFO
	.align		4
.L_23:
        /*0068*/ 	.byte	0x04, 0x17
        /*006a*/ 	.short	(.L_25 - .L_24)
.L_24:
        /*006c*/ 	.word	0x00000000
        /*0070*/ 	.short	0x0000
        /*0072*/ 	.short	0x0000
        /*0074*/ 	.byte	0x00, 0xf4, 0x21, 0x00


	//----- nvinfo : EIATTR_SPARSE_MMA_MASK
	.align		4
.L_25:
        /*0078*/ 	.byte	0x03, 0x50
        /*007a*/ 	.short	0x0000


	//----- nvinfo : EIATTR_MAXREG_COUNT
	.align		4
        /*007c*/ 	.byte	0x03, 0x1b
        /*007e*/ 	.short	0x00ff


	//----- nvinfo : EIATTR_EXIT_INSTR_OFFSETS
	.align		4
        /*0080*/ 	.byte	0x04, 0x1c
        /*0082*/ 	.short	(.L_27 - .L_26)


	//   ....[0]....
.L_26:
        /*0084*/ 	.word	0x00000a70


	//----- nvinfo : EIATTR_REQNTID
	.align		4
.L_27:
        /*0088*/ 	.byte	0x04, 0x10
        /*008a*/ 	.short	(.L_29 - .L_28)
.L_28:
        /*008c*/ 	.word	0x00000080
        /*0090*/ 	.word	0x00000001
        /*0094*/ 	.word	0x00000001


	//----- nvinfo : EIATTR_CBANK_PARAM_SIZE
	.align		4
.L_29:
        /*0098*/ 	.byte	0x03, 0x19
        /*009a*/ 	.short	0x0034


	//----- nvinfo : EIATTR_PARAM_CBANK
	.align		4
        /*009c*/ 	.byte	0x04, 0x0a
        /*009e*/ 	.short	(.L_31 - .L_30)
	.align		4
.L_30:
        /*00a0*/ 	.word	index@(.nv.constant0.triton_poi_fused__native_batch_norm_legit_no_training_relu_6)
        /*00a4*/ 	.short	0x0210
        /*00a6*/ 	.short	0x0034


	//----- nvinfo : EIATTR_SW_WAR
	.align		4
.L_31:
        /*00a8*/ 	.byte	0x04, 0x36
        /*00aa*/ 	.short	(.L_33 - .L_32)
.L_32:
        /*00ac*/ 	.word	0x00000008
.L_33:


//--------------------- .nv.callgraph             --------------------------
	.section	.nv.callgraph,"",@"SHT_CUDA_CALLGRAPH"
	.align	4
	.sectionentsize	8
	.align		4
        /*0000*/ 	.word	0x00000000
	.align		4
        /*0004*/ 	.word	0xffffffff
	.align		4
        /*0008*/ 	.word	0x00000000
	.align		4
        /*000c*/ 	.word	0xfffffffe
	.align		4
        /*0010*/ 	.word	0x00000000
	.align		4
        /*0014*/ 	.word	0xfffffffd
	.align		4
        /*0018*/ 	.word	0x00000000
	.align		4
        /*001c*/ 	.word	0xfffffffc


//--------------------- .nv.constant4             --------------------------
	.section	.nv.constant4,"a",@progbits
	.align	8
	.align		8
.nv.constant4:
        /*0000*/ 	.dword	_$_str
	.align		8
        /*0008*/ 	.dword	_$_str_$_2


//--------------------- .text.triton_poi_fused__native_batch_norm_legit_no_training_relu_6 --------------------------
	.section	.text.triton_poi_fused__native_batch_norm_legit_no_training_relu_6,"ax",@progbits
	.align	128
        .global         triton_poi_fused__native_batch_norm_legit_no_training_relu_6
        .type           triton_poi_fused__native_batch_norm_legit_no_training_relu_6,@function
        .size           triton_poi_fused__native_batch_norm_legit_no_training_relu_6,(.L_x_1 - triton_poi_fused__native_batch_norm_legit_no_training_relu_6)
        .other          triton_poi_fused__native_batch_norm_legit_no_training_relu_6,@"STO_CUDA_ENTRY STV_DEFAULT"
triton_poi_fused__native_batch_norm_legit_no_training_relu_6:
.text.triton_poi_fused__native_batch_norm_legit_no_training_relu_6:
[----:B------:R-:W-:Y:S01]  /*0000*/  LDC R1, c[0x0][0x28] ;  /* 0x00000a00ff017b82 */ /* 0x000fe20000000800 */
[----:B------:R-:W1:Y:S01]  /*0010*/  S2R R0, SR_TID.X ;  /* 0x0000000000007919 */ /* 0x000e620000002100 */
[----:B------:R-:W-:-:S06]  /*0020*/  HFMA2.MMA R32, -RZ, RZ, 0, 0 ;  /* 0x00000000ff207435 */ /* 0x000fcc00000001ff */
[----:B------:R-:W2:Y:S01]  /*0030*/  LDC.64 R18, c[0x0][0x220] ;  /* 0x00008800ff127b82 */ /* 0x000ea20000000a00 */
[----:B------:R-:W-:Y:S01]  /*0040*/  ULDC.64 UR4, c[0x0][0x208] ;  /* 0x0000820000047ab9 */ /* 0x000fe20000000a00 */
[----:B------:R-:W3:Y:S06]  /*0050*/  S2R R33, SR_CTAID.X ;  /* 0x0000000000217919 */ /* 0x000eec0000002500 */
[----:B------:R-:W4:Y:S08]  /*0060*/  LDC.64 R22, c[0x0][0x218] ;  /* 0x00008600ff167b82 */ /* 0x000f300000000a00 */
[----:B------:R-:W5:Y:S01]  /*0070*/  LDC.64 R20, c[0x0][0x210] ;  /* 0x00008400ff147b82 */ /* 0x000f620000000a00 */
[----:B-1----:R-:W-:-:S04]  /*0080*/  SHF.L.U32 R0, R0, 0x2, RZ ;  /* 0x0000000200007819 */ /* 0x002fc800000006ff */
[----:B------:R-:W-:-:S04]  /*0090*/  LOP3.LUT R0, R0, 0x1fc, RZ, 0xc0, !PT ;  /* 0x000001fc00007812 */ /* 0x000fc800078ec0ff */
[----:B---3--:R-:W-:-:S05]  /*00a0*/  LEA R33, R33, R0, 0xa ;  /* 0x0000000021217211 */ /* 0x008fca00078e50ff */
[----:B------:R-:W-:-:S05]  /*00b0*/  IMAD.HI R0, R33, -0x6db6db6d, R32 ;  /* 0x9249249321007827 */ /* 0x000fca00078e0220 */
[----:B------:R-:W-:-:S04]  /*00c0*/  SHF.R.U32.HI R3, RZ, 0x1f, R0 ;  /* 0x0000001fff037819 */ /* 0x000fc80000011600 */
[----:B------:R-:W-:-:S05]  /*00d0*/  LEA.HI.SX32 R3, R0, R3, 0x19 ;  /* 0x0000000300037211 */ /* 0x000fca00078fcaff */
[----:B------:R-:W-:-:S04]  /*00e0*/  IMAD R3, R3, -0xe0, R33 ;  /* 0xffffff2003037824 */ /* 0x000fc800078e0221 */
[----:B--2---:R-:W-:-:S06]  /*00f0*/  IMAD.WIDE R12, R3, 0x4, R18 ;  /* 0x00000004030c7825 */ /* 0x004fcc00078e0212 */
[----:B------:R-:W2:Y:S01]  /*0100*/  LDG.E.EL.128 R12, desc[UR4][R12.64] ;  /* 0x000000040c0c7981 */ /* 0x000ea2000c2e1d00 */
[----:B------:R-:W-:Y:S01]  /*0110*/  IADD3 R17, R33, 0x200, RZ ;  /* 0x0000020021117810 */ /* 0x000fe20007ffe0ff */
[----:B----4-:R-:W-:Y:S01]  /*0120*/  IMAD.WIDE R8, R3, 0x4, R22 ;  /* 0x0000000403087825 */ /* 0x010fe200078e0216 */
[----:B------:R-:W-:-:S03]  /*0130*/  MOV R16, RZ ;  /* 0x000000ff00107202 */ /* 0x000fc60000000f00 */
[----:B-----5:R-:W-:Y:S02]  /*0140*/  IMAD.WIDE R20, R33, 0x4, R20 ;  /* 0x0000000421147825 */ /* 0x020fe400078e0214 */
[----:B------:R-:W3:Y:S02]  /*0150*/  LDG.E.EL.128 R8, desc[UR4][R8.64] ;  /* 0x0000000408087981 */ /* 0x000ee4000c2e1d00 */
[----:B------:R-:W-:Y:S02]  /*0160*/  IMAD.HI R0, R17, -0x6db6db6d, R16 ;  /* 0x9249249311007827 */ /* 0x000fe400078e0210 */
[----:B------:R-:W3:Y:S03]  /*0170*/  LDG.E.128 R4, desc[UR4][R20.64] ;  /* 0x0000000414047981 */ /* 0x000ee6000c1e1d00 */
[----:B------:R-:W-:Y:S01]  /*0180*/  SHF.R.U32.HI R25, RZ, 0x1f, R0 ;  /* 0x0000001fff197819 */ /* 0x000fe20000011600 */
[----:B------:R-:W4:Y:S03]  /*0190*/  LDG.E.128 R28, desc[UR4][R20.64+0x800] ;  /* 0x00080004141c7981 */ /* 0x000f26000c1e1d00 */
[----:B------:R-:W-:-:S05]  /*01a0*/  LEA.HI.SX32 R16, R0, R25, 0x19 ;  /* 0x0000001900107211 */ /* 0x000fca00078fcaff */
[----:B------:R-:W-:-:S04]  /*01b0*/  IMAD R16, R16, -0xe0, R17 ;  /* 0xffffff2010107824 */ /* 0x000fc800078e0211 */
[----:B------:R-:W-:Y:S01]  /*01c0*/  IMAD.WIDE R24, R16, 0x4, R22 ;  /* 0x0000000410187825 */ /* 0x000fe200078e0216 */
[----:B------:R-:W-:Y:S01]  /*01d0*/  HFMA2.MMA R0, -RZ, RZ, 1.625, 0 ;  /* 0x3e800000ff007435 */ /* 0x000fe200000001ff */
[----:B------:R-:W1:Y:S04]  /*01e0*/  LDC.64 R22, c[0x0][0x228] ;  /* 0x00008a00ff167b82 */ /* 0x000e680000000a00 */
[----:B------:R-:W4:Y:S01]  /*01f0*/  LDG.E.EL.128 R24, desc[UR4][R24.64] ;  /* 0x0000000418187981 */ /* 0x000f22000c2e1d00 */
[----:B-1----:R-:W-:-:S04]  /*0200*/  IMAD.WIDE R34, R3, 0x4, R22 ;  /* 0x0000000403227825 */ /* 0x002fc800078e0216 */
[----:B--2---:R-:W-:Y:S01]  /*0210*/  FADD R2, R12, 9.9999997473787516356e-06 ;  /* 0x3727c5ac0c027421 */ /* 0x004fe20000000000 */
[----:B------:R-:W-:-:S05]  /*0220*/  FADD R17, R13, 9.9999997473787516356e-06 ;  /* 0x3727c5ac0d117421 */ /* 0x000fca0000000000 */
[----:B------:R-:W1:Y:S01]  /*0230*/  MUFU.SQRT R2, R2 ;  /* 0x0000000200027308 */ /* 0x000e620000002000 */
[----:B------:R-:W-:Y:S01]  /*0240*/  FADD R14, R14, 9.9999997473787516356e-06 ;  /* 0x3727c5ac0e0e7421 */ /* 0x000fe20000000000 */
[----:B------:R-:W-:-:S06]  /*0250*/  FADD R15, R15, 9.9999997473787516356e-06 ;  /* 0x3727c5ac0f0f7421 */ /* 0x000fcc0000000000 */
[----:B------:R-:W2:Y:S08]  /*0260*/  MUFU.SQRT R17, R17 ;  /* 0x0000001100117308 */ /* 0x000eb00000002000 */
[----:B------:R-:W5:Y:S01]  /*0270*/  MUFU.SQRT R12, R14 ;  /* 0x0000000e000c7308 */ /* 0x000f620000002000 */
[----:B-1----:R-:W-:-:S07]  /*0280*/  FSETP.GT.AND P6, PT, R2, 8.50705917302346158658e+37, PT ;  /* 0x7e8000000200780b */ /* 0x002fce0003fc4000 */
[----:B------:R-:W1:Y:S01]  /*0290*/  MUFU.SQRT R13, R15 ;  /* 0x0000000f000d7308 */ /* 0x000e620000002000 */
[----:B------:R-:W-:Y:S02]  /*02a0*/  FSETP.GEU.AND P4, PT, R2, 1.175494350822287508e-38, PT ;  /* 0x008000000200780b */ /* 0x000fe40003f8e000 */
[C---:B--2---:R-:W-:Y:S02]  /*02b0*/  FSETP.GT.AND P5, PT, R17.reuse, 8.50705917302346158658e+37, PT ;  /* 0x7e8000001100780b */ /* 0x044fe40003fa4000 */
[----:B------:R-:W-:Y:S02]  /*02c0*/  FSETP.GEU.AND P3, PT, R17, 1.175494350822287508e-38, PT ;  /* 0x008000001100780b */ /* 0x000fe40003f6e000 */
[----:B-----5:R-:W-:Y:S01]  /*02d0*/  FSETP.GT.AND P2, PT, R12, 8.50705917302346158658e+37, PT ;  /* 0x7e8000000c00780b */ /* 0x020fe20003f44000 */
[----:B------:R-:W-:Y:S01]  /*02e0*/  @P6 FMUL R2, R2, 0.25 ;  /* 0x3e80000002026820 */ /* 0x000fe20000400000 */
[----:B---3--:R-:W-:Y:S01]  /*02f0*/  FADD R4, R4, -R8 ;  /* 0x8000000804047221 */ /* 0x008fe20000000000 */
[----:B------:R-:W-:-:S02]  /*0300*/  FSETP.GEU.AND P0, PT, R12, 1.175494350822287508e-38, PT ;  /* 0x008000000c00780b */ /* 0x000fc40003f0e000 */
[----:B------:R-:W-:Y:S02]  /*0310*/  FSEL R8, R0, 1, P6 ;  /* 0x3f80000000087808 */ /* 0x000fe40003000000 */
[C---:B-1----:R-:W-:Y:S01]  /*0320*/  FSETP.GT.AND P1, PT, R13.reuse, 8.50705917302346158658e+37, PT ;  /* 0x7e8000000d00780b */ /* 0x042fe20003f24000 */
[----:B------:R-:W-:Y:S01]  /*0330*/  @!P4 FMUL R2, R2, 16777216 ;  /* 0x4b8000000202c820 */ /* 0x000fe20000400000 */
[----:B------:R-:W-:Y:S01]  /*0340*/  FSETP.GEU.AND P6, PT, R13, 1.175494350822287508e-38, PT ;  /* 0x008000000d00780b */ /* 0x000fe20003fce000 */
[----:B------:R-:W-:Y:S01]  /*0350*/  FADD R5, R5, -R9 ;  /* 0x8000000905057221 */ /* 0x000fe20000000000 */
[----:B------:R-:W-:Y:S01]  /*0360*/  @P5 FMUL R17, R17, 0.25 ;  /* 0x3e80000011115820 */ /* 0x000fe20000400000 */
[----:B------:R-:W1:Y:S01]  /*0370*/  MUFU.RCP R9, R2 ;  /* 0x0000000200097308 */ /* 0x000e620000001000 */
[----:B----4-:R-:W-:Y:S01]  /*0380*/  FADD R24, R28, -R24 ;  /* 0x800000181c187221 */ /* 0x010fe20000000000 */
[----:B------:R-:W-:Y:S01]  /*0390*/  FADD R25, R29, -R25 ;  /* 0x800000191d197221 */ /* 0x000fe20000000000 */
[----:B------:R-:W-:Y:S01]  /*03a0*/  @P2 FMUL R12, R12, 0.25 ;  /* 0x3e8000000c0c2820 */ /* 0x000fe20000400000 */
[----:B------:R-:W2:Y:S01]  /*03b0*/  LDC.64 R28, c[0x0][0x230] ;  /* 0x00008c00ff1c7b82 */ /* 0x000ea20000000a00 */
[----:B------:R-:W-:-:S03]  /*03c0*/  @!P3 FMUL R17, R17, 16777216 ;  /* 0x4b8000001111b820 */ /* 0x000fc60000400000 */
[----:B------:R-:W-:Y:S01]  /*03d0*/  @P1 FMUL R13, R13, 0.25 ;  /* 0x3e8000000d0d1820 */ /* 0x000fe20000400000 */
[----:B------:R-:W-:Y:S01]  /*03e0*/  @!P0 FMUL R12, R12, 16777216 ;  /* 0x4b8000000c0c8820 */ /* 0x000fe20000400000 */
[----:B------:R-:W-:Y:S01]  /*03f0*/  FADD R7, R7, -R11 ;  /* 0x8000000b07077221 */ /* 0x000fe20000000000 */
[----:B------:R-:W3:Y:S01]  /*0400*/  MUFU.RCP R17, R17 ;  /* 0x0000001100117308 */ /* 0x000ee20000001000 */
[----:B------:R-:W-:Y:S01]  /*0410*/  @!P6 FMUL R13, R13, 16777216 ;  /* 0x4b8000000d0de820 */ /* 0x000fe20000400000 */
[----:B------:R-:W-:Y:S01]  /*0420*/  @!P4 FMUL R8, R8, 16777216 ;  /* 0x4b8000000808c820 */ /* 0x000fe20000400000 */
[----:B------:R-:W-:-:S05]  /*0430*/  FSEL R20, R0, 1, P5 ;  /* 0x3f80000000147808 */ /* 0x000fca0002800000 */
[----:B------:R-:W4:Y:S01]  /*0440*/  MUFU.RCP R11, R12 ;  /* 0x0000000c000b7308 */ /* 0x000f220000001000 */
[----:B-1----:R-:W-:Y:S01]  /*0450*/  FMUL R9, R9, R8 ;  /* 0x0000000809097220 */ /* 0x002fe20000400000 */
[----:B------:R-:W-:-:S06]  /*0460*/  FSEL R8, R0, 1, P2 ;  /* 0x3f80000000087808 */ /* 0x000fcc0001000000 */
[----:B------:R-:W1:Y:S01]  /*0470*/  MUFU.RCP R2, R13 ;  /* 0x0000000d00027308 */ /* 0x000e620000001000 */
[----:B------:R-:W-:Y:S01]  /*0480*/  FSEL R15, R0, 1, P1 ;  /* 0x3f800000000f7808 */ /* 0x000fe20000800000 */
[----:B------:R-:W-:Y:S01]  /*0490*/  @!P3 FMUL R20, R20, 16777216 ;  /* 0x4b8000001414b820 */ /* 0x000fe20000400000 */
[----:B------:R-:W-:-:S03]  /*04a0*/  @!P0 FMUL R8, R8, 16777216 ;  /* 0x4b80000008088820 */ /* 0x000fc60000400000 */
[----:B------:R-:W-:Y:S01]  /*04b0*/  @!P6 FMUL R15, R15, 16777216 ;  /* 0x4b8000000f0fe820 */ /* 0x000fe20000400000 */
[----:B---3--:R-:W-:Y:S01]  /*04c0*/  FMUL R20, R17, R20 ;  /* 0x0000001411147220 */ /* 0x008fe20000400000 */
[----:B----4-:R-:W-:Y:S01]  /*04d0*/  FMUL R11, R11, R8 ;  /* 0x000000080b0b7220 */ /* 0x010fe20000400000 */
[----:B------:R-:W-:Y:S01]  /*04e0*/  FMUL R17, R9, R4 ;  /* 0x0000000409117220 */ /* 0x000fe20000400000 */
[----:B------:R-:W-:Y:S01]  /*04f0*/  FADD R6, R6, -R10 ;  /* 0x8000000a06067221 */ /* 0x000fe20000000000 */
[----:B--2---:R-:W-:-:S04]  /*0500*/  IMAD.WIDE R8, R3, 0x4, R28 ;  /* 0x0000000403087825 */ /* 0x004fc800078e021c */
[----:B-1----:R-:W-:Y:S01]  /*0510*/  FMUL R2, R2, R15 ;  /* 0x0000000f02027220 */ /* 0x002fe20000400000 */
[----:B------:R-:W-:Y:S01]  /*0520*/  FMUL R20, R20, R5 ;  /* 0x0000000514147220 */ /* 0x000fe20000400000 */
[----:B------:R-:W-:Y:S02]  /*0530*/  FMUL R3, R11, R6 ;  /* 0x000000060b037220 */ /* 0x000fe40000400000 */
[----:B------:R-:W-:Y:S01]  /*0540*/  FMUL R2, R2, R7 ;  /* 0x0000000702027220 */ /* 0x000fe20000400000 */
[----:B------:R-:W2:Y:S04]  /*0550*/  LDG.E.EL.128 R8, desc[UR4][R8.64] ;  /* 0x0000000408087981 */ /* 0x000ea8000c2e1d00 */
[----:B------:R-:W2:Y:S01]  /*0560*/  LDG.E.EL.128 R4, desc[UR4][R34.64] ;  /* 0x0000000422047981 */ /* 0x000ea2000c2e1d00 */
[----:B------:R-:W-:-:S06]  /*0570*/  IMAD.WIDE R12, R16, 0x4, R18 ;  /* 0x00000004100c7825 */ /* 0x000fcc00078e0212 */
[----:B------:R-:W3:Y:S01]  /*0580*/  LDG.E.EL.128 R12, desc[UR4][R12.64] ;  /* 0x000000040c0c7981 */ /* 0x000ee2000c2e1d00 */
[----:B------:R-:W-:-:S04]  /*0590*/  IMAD.WIDE R18, R16, 0x4, R22 ;  /* 0x0000000410127825 */ /* 0x000fc800078e0216 */
[----:B------:R-:W-:-:S04]  /*05a0*/  IMAD.WIDE R22, R16, 0x4, R28 ;  /* 0x0000000410167825 */ /* 0x000fc800078e021c */
[----:B--2---:R-:W-:Y:S01]  /*05b0*/  FFMA R4, R4, R17, R8 ;  /* 0x0000001104047223 */ /* 0x004fe20000000008 */
[----:B------:R-:W-:Y:S01]  /*05c0*/  FFMA R5, R5, R20, R9 ;  /* 0x0000001405057223 */ /* 0x000fe20000000009 */
[----:B------:R-:W2:Y:S04]  /*05d0*/  LDG.E.EL.128 R16, desc[UR4][R18.64] ;  /* 0x0000000412107981 */ /* 0x000ea8000c2e1d00 */
[----:B------:R-:W2:Y:S01]  /*05e0*/  LDG.E.EL.128 R20, desc[UR4][R22.64] ;  /* 0x0000000416147981 */ /* 0x000ea2000c2e1d00 */
[----:B------:R-:W-:Y:S01]  /*05f0*/  FFMA R3, R6, R3, R10 ;  /* 0x0000000306037223 */ /* 0x000fe2000000000a */
[----:B---3--:R-:W-:-:S06]  /*0600*/  FADD R6, R12, 9.9999997473787516356e-06 ;  /* 0x3727c5ac0c067421 */ /* 0x008fcc0000000000 */
[----:B------:R-:W1:Y:S01]  /*0610*/  MUFU.SQRT R6, R6 ;  /* 0x0000000600067308 */ /* 0x000e620000002000 */
[----:B------:R-:W-:Y:S01]  /*0620*/  FADD R14, R14, 9.9999997473787516356e-06 ;  /* 0x3727c5ac0e0e7421 */ /* 0x000fe20000000000 */
[----:B------:R-:W-:Y:S01]  /*0630*/  FADD R13, R13, 9.9999997473787516356e-06 ;  /* 0x3727c5ac0d0d7421 */ /* 0x000fe20000000000 */
[----:B------:R-:W-:-:S05]  /*0640*/  FADD R15, R15, 9.9999997473787516356e-06 ;  /* 0x3727c5ac0f0f7421 */ /* 0x000fca0000000000 */
[----:B------:R-:W3:Y:S08]  /*0650*/  MUFU.SQRT R9, R14 ;  /* 0x0000000e00097308 */ /* 0x000ef00000002000 */
[----:B------:R-:W4:Y:S01]  /*0660*/  MUFU.SQRT R8, R13 ;  /* 0x0000000d00087308 */ /* 0x000f220000002000 */
[C---:B-1----:R-:W-:Y:S02]  /*0670*/  FSETP.GT.AND P6, PT, R6.reuse, 8.50705917302346158658e+37, PT ;  /* 0x7e8000000600780b */ /* 0x042fe40003fc4000 */
[----:B------:R-:W-:-:S05]  /*0680*/  FSETP.GEU.AND P5, PT, R6, 1.175494350822287508e-38, PT ;  /* 0x008000000600780b */ /* 0x000fca0003fae000 */
[----:B------:R-:W1:Y:S01]  /*0690*/  MUFU.SQRT R10, R15 ;  /* 0x0000000f000a7308 */ /* 0x000e620000002000 */
[----:B---3--:R-:W-:Y:S01]  /*06a0*/  FSETP.GT.AND P2, PT, R9, 8.50705917302346158658e+37, PT ;  /* 0x7e8000000900780b */ /* 0x008fe20003f44000 */
[----:B------:R-:W-:Y:S01]  /*06b0*/  FFMA R2, R7, R2, R11 ;  /* 0x0000000207027223 */ /* 0x000fe2000000000b */
[----:B------:R-:W-:-:S03]  /*06c0*/  FSETP.GEU.AND P0, PT, R9, 1.175494350822287508e-38, PT ;  /* 0x008000000900780b */ /* 0x000fc60003f0e000 */
[----:B------:R-:W-:Y:S01]  /*06d0*/  @P6 FMUL R6, R6, 0.25 ;  /* 0x3e80000006066820 */ /* 0x000fe20000400000 */
[C---:B----4-:R-:W-:Y:S02]  /*06e0*/  FSETP.GT.AND P4, PT, R8.reuse, 8.50705917302346158658e+37, PT ;  /* 0x7e8000000800780b */ /* 0x050fe40003f84000 */
[----:B------:R-:W-:Y:S01]  /*06f0*/  FSETP.GEU.AND P3, PT, R8, 1.175494350822287508e-38, PT ;  /* 0x008000000800780b */ /* 0x000fe20003f6e000 */
[----:B------:R-:W-:Y:S01]  /*0700*/  @!P5 FMUL R6, R6, 16777216 ;  /* 0x4b8000000606d820 */ /* 0x000fe20000400000 */
[----:B------:R-:W-:Y:S02]  /*0710*/  FSEL R7, R0, 1, P6 ;  /* 0x3f80000000077808 */ /* 0x000fe40003000000 */
[C---:B-1----:R-:W-:Y:S02]  /*0720*/  FSETP.GT.AND P1, PT, R10.reuse, 8.50705917302346158658e+37, PT ;  /* 0x7e8000000a00780b */ /* 0x042fe40003f24000 */
[----:B------:R-:W-:Y:S01]  /*0730*/  FSETP.GEU.AND P6, PT, R10, 1.175494350822287508e-38, PT ;  /* 0x008000000a00780b */ /* 0x000fe20003fce000 */
[----:B------:R-:W1:Y:S01]  /*0740*/  MUFU.RCP R6, R6 ;  /* 0x0000000600067308 */ /* 0x000e620000001000 */
[----:B------:R-:W-:-:S03]  /*0750*/  @P2 FMUL R9, R9, 0.25 ;  /* 0x3e80000009092820 */ /* 0x000fc60000400000 */
[----:B------:R-:W-:Y:S01]  /*0760*/  @P4 FMUL R8, R8, 0.25 ;  /* 0x3e80000008084820 */ /* 0x000fe20000400000 */
[----:B------:R-:W-:-:S03]  /*0770*/  @!P0 FMUL R9, R9, 16777216 ;  /* 0x4b80000009098820 */ /* 0x000fc60000400000 */
[----:B------:R-:W-:Y:S02]  /*0780*/  @!P3 FMUL R8, R8, 16777216 ;  /* 0x4b8000000808b820 */ /* 0x000fe40000400000 */
[----:B------:R-:W-:Y:S01]  /*0790*/  @P1 FMUL R10, R10, 0.25 ;  /* 0x3e8000000a0a1820 */ /* 0x000fe20000400000 */
[----:B------:R-:W-:-:S03]  /*07a0*/  @!P5 FMUL R7, R7, 16777216 ;  /* 0x4b8000000707d820 */ /* 0x000fc60000400000 */
[----:B------:R-:W-:Y:S01]  /*07b0*/  @!P6 FMUL R10, R10, 16777216 ;  /* 0x4b8000000a0ae820 */ /* 0x000fe20000400000 */
[----:B------:R-:W3:Y:S01]  /*07c0*/  MUFU.RCP R9, R9 ;  /* 0x0000000900097308 */ /* 0x000ee20000001000 */
[----:B-1----:R-:W-:Y:S01]  /*07d0*/  FMUL R11, R6, R7 ;  /* 0x00000007060b7220 */ /* 0x002fe20000400000 */
[C---:B------:R-:W-:Y:S01]  /*07e0*/  FSEL R12, R0.reuse, 1, P2 ;  /* 0x3f800000000c7808 */ /* 0x040fe20001000000 */
[----:B------:R-:W1:Y:S05]  /*07f0*/  LDC.64 R6, c[0x0][0x238] ;  /* 0x00008e00ff067b82 */ /* 0x000e6a0000000a00 */
[----:B------:R-:W4:Y:S01]  /*0800*/  MUFU.RCP R8, R8 ;  /* 0x0000000800087308 */ /* 0x000f220000001000 */
[----:B------:R-:W-:-:S07]  /*0810*/  FSEL R13, R0, 1, P4 ;  /* 0x3f800000000d7808 */ /* 0x000fce0002000000 */
[----:B------:R-:W5:Y:S01]  /*0820*/  MUFU.RCP R10, R10 ;  /* 0x0000000a000a7308 */ /* 0x000f620000001000 */
[----:B------:R-:W-:Y:S01]  /*0830*/  FSEL R15, R0, 1, P1 ;  /* 0x3f800000000f7808 */ /* 0x000fe20000800000 */
[----:B------:R-:W-:Y:S01]  /*0840*/  @!P0 FMUL R12, R12, 16777216 ;  /* 0x4b8000000c0c8820 */ /* 0x000fe20000400000 */
[----:B------:R-:W-:Y:S01]  /*0850*/  @!P3 FMUL R13, R13, 16777216 ;  /* 0x4b8000000d0db820 */ /* 0x000fe20000400000 */
[----:B------:R-:W-:Y:S02]  /*0860*/  FADD R26, R30, -R26 ;  /* 0x8000001a1e1a7221 */ /* 0x000fe40000000000 */
[----:B------:R-:W-:Y:S01]  /*0870*/  @!P6 FMUL R15, R15, 16777216 ;  /* 0x4b8000000f0fe820 */ /* 0x000fe20000400000 */
[----:B---3--:R-:W-:Y:S01]  /*0880*/  FMUL R9, R9, R12 ;  /* 0x0000000c09097220 */ /* 0x008fe20000400000 */
[----:B----4-:R-:W-:Y:S01]  /*0890*/  FMUL R8, R8, R13 ;  /* 0x0000000d08087220 */ /* 0x010fe20000400000 */
[----:B------:R-:W-:Y:S02]  /*08a0*/  FADD R27, R31, -R27 ;  /* 0x8000001b1f1b7221 */ /* 0x000fe40000000000 */
[----:B------:R-:W-:Y:S01]  /*08b0*/  FMUL R9, R9, R26 ;  /* 0x0000001a09097220 */ /* 0x000fe20000400000 */
[----:B------:R-:W-:Y:S01]  /*08c0*/  FMUL R8, R8, R25 ;  /* 0x0000001908087220 */ /* 0x000fe20000400000 */
[----:B-----5:R-:W-:Y:S01]  /*08d0*/  FMUL R0, R10, R15 ;  /* 0x0000000f0a007220 */ /* 0x020fe20000400000 */
[----:B------:R-:W-:-:S03]  /*08e0*/  FMUL R11, R11, R24 ;  /* 0x000000180b0b7220 */ /* 0x000fc60000400000 */
[----:B------:R-:W-:Y:S01]  /*08f0*/  FMUL R0, R0, R27 ;  /* 0x0000001b00007220 */ /* 0x000fe20000400000 */
[C---:B------:R-:W-:Y:S01]  /*0900*/  FSETP.GEU.AND P6, PT, R2.reuse, RZ, PT ;  /* 0x000000ff0200720b */ /* 0x040fe20003fce000 */
[----:B-1----:R-:W-:Y:S01]  /*0910*/  IMAD.WIDE R32, R33, 0x4, R6 ;  /* 0x0000000421207825 */ /* 0x002fe200078e0206 */
[----:B------:R-:W-:Y:S02]  /*0920*/  FSETP.GEU.AND P0, PT, R3, RZ, PT ;  /* 0x000000ff0300720b */ /* 0x000fe40003f0e000 */
[----:B------:R-:W-:Y:S02]  /*0930*/  SEL R7, R2, RZ, P6 ;  /* 0x000000ff02077207 */ /* 0x000fe40003000000 */
[----:B------:R-:W-:Y:S02]  /*0940*/  FSETP.GEU.AND P1, PT, R5, RZ, PT ;  /* 0x000000ff0500720b */ /* 0x000fe40003f2e000 */
[----:B------:R-:W-:Y:S02]  /*0950*/  FSETP.GEU.AND P2, PT, R4, RZ, PT ;  /* 0x000000ff0400720b */ /* 0x000fe40003f4e000 */
[----:B------:R-:W-:-:S02]  /*0960*/  SEL R6, R3, RZ, P0 ;  /* 0x000000ff03067207 */ /* 0x000fc40000000000 */
[----:B------:R-:W-:Y:S02]  /*0970*/  SEL R5, R5, RZ, P1 ;  /* 0x000000ff05057207 */ /* 0x000fe40000800000 */
[----:B------:R-:W-:-:S05]  /*0980*/  SEL R4, R4, RZ, P2 ;  /* 0x000000ff04047207 */ /* 0x000fca0001000000 */
[----:B------:R-:W-:Y:S01]  /*0990*/  STG.E.128 desc[UR4][R32.64], R4 ;  /* 0x0000000420007986 */ /* 0x000fe2000c101d04 */
[----:B--2---:R-:W-:Y:S01]  /*09a0*/  FFMA R9, R18, R9, R22 ;  /* 0x0000000912097223 */ /* 0x004fe20000000016 */
[----:B------:R-:W-:Y:S01]  /*09b0*/  FFMA R8, R17, R8, R21 ;  /* 0x0000000811087223 */ /* 0x000fe20000000015 */
[----:B------:R-:W-:Y:S01]  /*09c0*/  FFMA R11, R16, R11, R20 ;  /* 0x0000000b100b7223 */ /* 0x000fe20000000014 */
[----:B------:R-:W-:Y:S02]  /*09d0*/  FFMA R0, R19, R0, R23 ;  /* 0x0000000013007223 */ /* 0x000fe40000000017 */
[----:B------:R-:W-:Y:S02]  /*09e0*/  FSETP.GEU.AND P3, PT, R9, RZ, PT ;  /* 0x000000ff0900720b */ /* 0x000fe40003f6e000 */
[----:B------:R-:W-:Y:S02]  /*09f0*/  FSETP.GEU.AND P4, PT, R8, RZ, PT ;  /* 0x000000ff0800720b */ /* 0x000fe40003f8e000 */
[----:B------:R-:W-:-:S02]  /*0a00*/  FSETP.GEU.AND P5, PT, R11, RZ, PT ;  /* 0x000000ff0b00720b */ /* 0x000fc40003fae000 */
[----:B------:R-:W-:Y:S02]  /*0a10*/  FSETP.GEU.AND P6, PT, R0, RZ, PT ;  /* 0x000000ff0000720b */ /* 0x000fe40003fce000 */
[----:B------:R-:W-:Y:S02]  /*0a20*/  SEL R10, R9, RZ, P3 ;  /* 0x000000ff090a7207 */ /* 0x000fe40001800000 */
[----:B------:R-:W-:Y:S02]  /*0a30*/  SEL R9, R8, RZ, P4 ;  /* 0x000000ff08097207 */ /* 0x000fe40002000000 */
[----:B------:R-:W-:Y:S02]  /*0a40*/  SEL R8, R11, RZ, P5 ;  /* 0x000000ff0b087207 */ /* 0x000fe40002800000 */
[----:B------:R-:W-:-:S05]  /*0a50*/  SEL R11, R0, RZ, P6 ;  /* 0x000000ff000b7207 */ /* 0x000fca0003000000 */
[----:B------:R-:W-:Y:S01]  /*0a60*/  STG.E.128 desc[UR4][R32.64+0x800], R8 ;  /* 0x0008000820007986 */ /* 0x000fe2000c101d04 */
[----:B------:R-:W-:Y:S05]  /*0a70*/  EXIT ;  /* 0x000000000000794d */ /* 0x000fea0003800000 */
.L_x_0:
[----:B------:R-:W-:-:S00]  /*0a80*/  BRA `(.L_x_0) ;  /* 0xfffffffc00fc7947 */ /* 0x000fc0000383ffff */
[----:B------:R-:W-:-:S00]  /*0a90*/  NOP ;  /* 0x0000000000007918 */ /* 0x000fc00000000000 */
        /* <DEDUP_REMOVED lines=14> */
.L_x_1:


//--------------------- .nv.global.init           --------------------------
	.section	.nv.global.init,"aw",@progbits
.nv.global.init:
	.type		_$_str,@object
	.size		_$_str,(_$_str_$_2 - _$_str)
_$_str:
        /*0000*/ 	.byte	0x5f, 0x5f, 0x43, 0x55, 0x44, 0x41, 0x5f, 0x46, 0x54, 0x5a, 0x00
	.type		_$_str_$_2,@object
	.size		_$_str_$_2,(.L_1 - _$_str_$_2)
_$_str_$_2:
        /*000b*/ 	.byte	0x5f, 0x5f, 0x43, 0x55, 0x44, 0x41, 0x5f, 0x50, 0x52, 0x45, 0x43, 0x5f, 0x53, 0x51, 0x52, 0x54
        /*001b*/ 	.byte	0x00
.L_1:


//--------------------- .nv.constant0.triton_poi_fused__native_batch_norm_legit_no_training_relu_6 --------------------------
	.section	.nv.constant0.triton_poi_fused__native_batch_norm_legit_no_training_relu_6,"a",@progbits
	.sectionflags	@""
	.align	4
.nv.constant0.triton_poi_fused__native_batch_norm_legit_no_training_relu_6:
	.zero		580
